//
// Generated by NVIDIA NVVM Compiler
//
// Compiler Build ID: CL-36424714
// Cuda compilation tools, release 13.0, V13.0.88
// Based on NVVM 20.0.0
//

.version 9.0
.target sm_100
.address_size 64

	// .globl	_Z26calc_token_occurrences_gpuPKciiPi
.const .align 1 .b8 const_token[32];
.extern .shared .align 16 .b8 shared_mem[];

.visible .entry _Z26calc_token_occurrences_gpuPKciiPi(
	.param .u64 .ptr .align 1 _Z26calc_token_occurrences_gpuPKciiPi_param_0,
	.param .u32 _Z26calc_token_occurrences_gpuPKciiPi_param_1,
	.param .u32 _Z26calc_token_occurrences_gpuPKciiPi_param_2,
	.param .u64 .ptr .align 1 _Z26calc_token_occurrences_gpuPKciiPi_param_3
)
{
	.reg .pred 	%p<31>;
	.reg .b16 	%rs<11>;
	.reg .b32 	%r<87>;
	.reg .b64 	%rd<19>;

	ld.param.u64 	%rd3, [_Z26calc_token_occurrences_gpuPKciiPi_param_0];
	ld.param.u32 	%r29, [_Z26calc_token_occurrences_gpuPKciiPi_param_1];
	ld.param.u32 	%r30, [_Z26calc_token_occurrences_gpuPKciiPi_param_2];
	ld.param.u64 	%rd4, [_Z26calc_token_occurrences_gpuPKciiPi_param_3];
	mov.u32 	%r1, %tid.x;
	mov.u32 	%r2, %ctaid.x;
	mov.u32 	%r3, %ntid.x;
	mul.lo.s32 	%r4, %r2, %r3;
	add.s32 	%r5, %r4, %r3;
	add.s32 	%r31, %r30, -1;
	sub.s32 	%r32, %r4, %r31;
	add.s32 	%r33, %r31, %r5;
	max.s32 	%r6, %r32, 0;
	min.s32 	%r34, %r29, %r33;
	sub.s32 	%r7, %r34, %r6;
	setp.ge.s32 	%p1, %r1, %r7;
	@%p1 bra 	$L__BB0_5;
	mov.u32 	%r79, %r1;
$L__BB0_2:
	add.s32 	%r9, %r79, %r6;
	setp.ge.s32 	%p2, %r9, %r29;
	mov.b16 	%rs10, 0;
	@%p2 bra 	$L__BB0_4;
	cvt.s64.s32 	%rd6, %r9;
	add.s64 	%rd5, %rd3, %rd6;
	// begin inline asm
	ld.global.nc.s8 %r35, [%rd5];
	// end inline asm
	cvt.u16.u32 	%rs10, %r35;
$L__BB0_4:
	mov.u32 	%r36, shared_mem;
	add.s32 	%r37, %r36, %r79;
	st.shared.u8 	[%r37], %rs10;
	add.s32 	%r79, %r79, %r3;
	setp.lt.s32 	%p3, %r79, %r7;
	@%p3 bra 	$L__BB0_2;
$L__BB0_5:
	bar.sync 	0;
	sub.s32 	%r11, %r7, %r30;
	setp.gt.s32 	%p4, %r1, %r11;
	mov.b32 	%r81, 0;
	@%p4 bra 	$L__BB0_20;
	mov.b32 	%r81, 0;
	mov.u64 	%rd8, const_token;
	mov.u32 	%r80, %r1;
$L__BB0_7:
	add.s32 	%r14, %r80, %r6;
	setp.lt.s32 	%p5, %r14, %r4;
	setp.ge.s32 	%p6, %r14, %r5;
	or.pred  	%p7, %p5, %p6;
	@%p7 bra 	$L__BB0_19;
	setp.lt.s32 	%p8, %r30, 1;
	@%p8 bra 	$L__BB0_12;
	mov.b32 	%r82, 0;
	bra.uni 	$L__BB0_11;
$L__BB0_10:
	add.s32 	%r82, %r82, 1;
	setp.eq.s32 	%p10, %r82, %r30;
	@%p10 bra 	$L__BB0_12;
$L__BB0_11:
	add.s32 	%r41, %r82, %r80;
	mov.u32 	%r42, shared_mem;
	add.s32 	%r43, %r42, %r41;
	ld.shared.u8 	%rs4, [%r43];
	cvt.u64.u32 	%rd7, %r82;
	add.s64 	%rd9, %rd8, %rd7;
	ld.const.u8 	%rs5, [%rd9];
	setp.eq.s16 	%p9, %rs4, %rs5;
	@%p9 bra 	$L__BB0_10;
	bra.uni 	$L__BB0_19;
$L__BB0_12:
	setp.lt.s32 	%p11, %r14, 1;
	mov.b32 	%r84, 1;
	@%p11 bra 	$L__BB0_15;
	add.s32 	%r47, %r14, -1;
	cvt.u64.u32 	%rd11, %r47;
	add.s64 	%rd10, %rd3, %rd11;
	// begin inline asm
	ld.global.nc.s8 %r45, [%rd10];
	// end inline asm
	cvt.s8.s32 	%rs6, %r45;
	setp.lt.s16 	%p12, %rs6, 97;
	@%p12 bra 	$L__BB0_15;
	// begin inline asm
	ld.global.nc.s8 %r48, [%rd10];
	// end inline asm
	cvt.s8.s32 	%rs7, %r48;
	setp.gt.s16 	%p13, %rs7, 122;
	selp.u32 	%r84, 1, 0, %p13;
$L__BB0_15:
	add.s32 	%r19, %r14, %r30;
	setp.ge.s32 	%p14, %r19, %r29;
	@%p14 bra 	$L__BB0_18;
	cvt.s64.s32 	%rd14, %r19;
	add.s64 	%rd13, %rd3, %rd14;
	// begin inline asm
	ld.global.nc.s8 %r49, [%rd13];
	// end inline asm
	cvt.s8.s32 	%rs8, %r49;
	setp.lt.s16 	%p15, %rs8, 97;
	@%p15 bra 	$L__BB0_18;
	// begin inline asm
	ld.global.nc.s8 %r50, [%rd13];
	// end inline asm
	cvt.s8.s32 	%rs9, %r50;
	setp.lt.s16 	%p16, %rs9, 123;
	selp.b32 	%r84, 0, %r84, %p16;
$L__BB0_18:
	add.s32 	%r81, %r81, %r84;
$L__BB0_19:
	add.s32 	%r80, %r80, %r3;
	setp.le.s32 	%p17, %r80, %r11;
	@%p17 bra 	$L__BB0_7;
$L__BB0_20:
	add.s32 	%r51, %r7, 3;
	and.b32  	%r52, %r51, -4;
	mov.u32 	%r53, shared_mem;
	add.s32 	%r26, %r53, %r52;
	shfl.sync.down.b32	%r54|%p18, %r81, 16, 31, -1;
	add.s32 	%r55, %r54, %r81;
	shfl.sync.down.b32	%r56|%p19, %r55, 8, 31, -1;
	add.s32 	%r57, %r56, %r55;
	shfl.sync.down.b32	%r58|%p20, %r57, 4, 31, -1;
	add.s32 	%r59, %r58, %r57;
	shfl.sync.down.b32	%r60|%p21, %r59, 2, 31, -1;
	add.s32 	%r61, %r60, %r59;
	shfl.sync.down.b32	%r62|%p22, %r61, 1, 31, -1;
	add.s32 	%r27, %r62, %r61;
	and.b32  	%r63, %r1, 31;
	setp.ne.s32 	%p23, %r63, 0;
	@%p23 bra 	$L__BB0_22;
	shr.u32 	%r64, %r1, 3;
	add.s32 	%r65, %r26, %r64;
	st.shared.u32 	[%r65], %r27;
$L__BB0_22:
	bar.sync 	0;
	shr.u32 	%r66, %r3, 5;
	setp.ge.u32 	%p24, %r1, %r66;
	@%p24 bra 	$L__BB0_25;
	shl.b32 	%r67, %r1, 2;
	add.s32 	%r68, %r26, %r67;
	ld.shared.u32 	%r69, [%r68];
	shfl.sync.down.b32	%r70|%p25, %r69, 16, 31, -1;
	add.s32 	%r71, %r70, %r69;
	shfl.sync.down.b32	%r72|%p26, %r71, 8, 31, -1;
	add.s32 	%r73, %r72, %r71;
	shfl.sync.down.b32	%r74|%p27, %r73, 4, 31, -1;
	add.s32 	%r75, %r74, %r73;
	shfl.sync.down.b32	%r76|%p28, %r75, 2, 31, -1;
	add.s32 	%r77, %r76, %r75;
	shfl.sync.down.b32	%r78|%p29, %r77, 1, 31, -1;
	add.s32 	%r28, %r78, %r77;
	setp.ne.s32 	%p30, %r1, 0;
	@%p30 bra 	$L__BB0_25;
	cvta.to.global.u64 	%rd16, %rd4;
	mul.wide.u32 	%rd17, %r2, 4;
	add.s64 	%rd18, %rd16, %rd17;
	st.global.u32 	[%rd18], %r28;
$L__BB0_25:
	ret;

}


// ===== COMPILED SASS (sm_100) =====

	.target	sm_100

	.elftype	@"ET_EXEC"


//--------------------- .note.nv.tkinfo           --------------------------
	.section	.note.nv.tkinfo,"",@"SHT_NOTE"
	.sectionflags	@"SHF_NOTE_NV_TKINFO"
	.tkinfo
        /*0018*/ 	.word	0x00000002
        /*0030*/ 	.string	""
        /*0030*/ 	.string	"ptxas"
        /*0030*/ 	.string	"Cuda compilation tools, release 13.0, V13.0.88"
        /*0030*/ 	.string	"Build cuda_13.0.r13.0/compiler.36424714_0"
        /*0030*/ 	.string	"-arch sm_100 -m 64 "



//--------------------- .note.nv.cuinfo           --------------------------
	.section	.note.nv.cuinfo,"",@"SHT_NOTE"
	.sectionflags	@"SHF_NOTE_NV_CUINFO"
        /*0018*/ 	.short	0x0002
        /*001a*/ 	.short	0x0064
        /*001c*/ 	.short	0x0082
	.zero		2


//--------------------- .nv.info                  --------------------------
	.section	.nv.info,"",@"SHT_CUDA_INFO"
	.align	4


	//----- nvinfo : EIATTR_REGCOUNT
	.align		4
        /*0000*/ 	.byte	0x04, 0x2f
        /*0002*/ 	.short	(.L_2 - .L_1)
	.align		4
.L_1:
        /*0004*/ 	.word	index@(_Z26calc_token_occurrences_gpuPKciiPi)
        /*0008*/ 	.word	0x00000012


	//----- nvinfo : EIATTR_FRAME_SIZE
	.align		4
.L_2:
        /*000c*/ 	.byte	0x04, 0x11
        /*000e*/ 	.short	(.L_4 - .L_3)
	.align		4
.L_3:
        /*0010*/ 	.word	index@(_Z26calc_token_occurrences_gpuPKciiPi)
        /*0014*/ 	.word	0x00000000


	//----- nvinfo : EIATTR_MIN_STACK_SIZE
	.align		4
.L_4:
        /*0018*/ 	.byte	0x04, 0x12
        /*001a*/ 	.short	(.L_6 - .L_5)
	.align		4
.L_5:
        /*001c*/ 	.word	index@(_Z26calc_token_occurrences_gpuPKciiPi)
        /*0020*/ 	.word	0x00000000
.L_6:


//--------------------- .nv.compat                --------------------------
	.section	.nv.compat,"",@"SHT_CUDA_COMPAT_INFO"
	.align	4
        /*0000*/ 	.byte	0x02, 0x09, 0x00, 0x00, 0x02, 0x02, 0x01, 0x00, 0x02, 0x05, 0x05, 0x00, 0x03, 0x07, 0x01, 0x01
        /*0010*/ 	.byte	0x02, 0x03, 0x00, 0x00, 0x02, 0x06, 0x01, 0x00, 0x04, 0x0b, 0x08, 0x00, 0x09, 0x00, 0x00, 0x00
        /*0020*/ 	.byte	0x00, 0x00, 0x00, 0x00


//--------------------- .nv.info._Z26calc_token_occurrences_gpuPKciiPi --------------------------
	.section	.nv.info._Z26calc_token_occurrences_gpuPKciiPi,"",@"SHT_CUDA_INFO"
	.sectionflags	@""
	.align	4


	//----- nvinfo : EIATTR_CUDA_API_VERSION
	.align		4
        /*0000*/ 	.byte	0x04, 0x37
        /*0002*/ 	.short	(.L_8 - .L_7)
.L_7:
        /*0004*/ 	.word	0x00000082


	//----- nvinfo : EIATTR_KPARAM_INFO
	.align		4
.L_8:
        /*0008*/ 	.byte	0x04, 0x17
        /*000a*/ 	.short	(.L_10 - .L_9)
.L_9:
        /*000c*/ 	.word	0x00000000
        /*0010*/ 	.short	0x0003
        /*0012*/ 	.short	0x0010
        /*0014*/ 	.byte	0x00, 0xf5, 0x21, 0x00


	//----- nvinfo : EIATTR_KPARAM_INFO
	.align		4
.L_10:
        /*0018*/ 	.byte	0x04, 0x17
        /*001a*/ 	.short	(.L_12 - .L_11)
.L_11:
        /*001c*/ 	.word	0x00000000
        /*0020*/ 	.short	0x0002
        /*0022*/ 	.short	0x000c
        /*0024*/ 	.byte	0x00, 0xf0, 0x11, 0x00


	//----- nvinfo : EIATTR_KPARAM_INFO
	.align		4
.L_12:
        /*0028*/ 	.byte	0x04, 0x17
        /*002a*/ 	.short	(.L_14 - .L_13)
.L_13:
        /*002c*/ 	.word	0x00000000
        /*0030*/ 	.short	0x0001
        /*0032*/ 	.short	0x0008
        /*0034*/ 	.byte	0x00, 0xf0, 0x11, 0x00


	//----- nvinfo : EIATTR_KPARAM_INFO
	.align		4
.L_14:
        /*0038*/ 	.byte	0x04, 0x17
        /*003a*/ 	.short	(.L_16 - .L_15)
.L_15:
        /*003c*/ 	.word	0x00000000
        /*0040*/ 	.short	0x0000
        /*0042*/ 	.short	0x0000
        /*0044*/ 	.byte	0x00, 0xf5, 0x21, 0x00


	//----- nvinfo : EIATTR_SPARSE_MMA_MASK
	.align		4
.L_16:
        /*0048*/ 	.byte	0x03, 0x50
        /*004a*/ 	.short	0x0000


	//----- nvinfo : EIATTR_MAXREG_COUNT
	.align		4
        /*004c*/ 	.byte	0x03, 0x1b
        /*004e*/ 	.short	0x00ff


	//----- nvinfo : EIATTR_NUM_BARRIERS
	.align		4
        /*0050*/ 	.byte	0x02, 0x4c
        /*0052*/ 	.byte	0x01
	.zero		1


	//----- nvinfo : EIATTR_MERCURY_ISA_VERSION
	.align		4
        /*0054*/ 	.byte	0x03, 0x5f
        /*0056*/ 	.short	0x0101


	//----- nvinfo : EIATTR_COOP_GROUP_MASK_REGIDS
	.align		4
        /*0058*/ 	.byte	0x04, 0x29
        /*005a*/ 	.short	(.L_18 - .L_17)


	//   ....[0]....
.L_17:
        /*005c*/ 	.word	0xffffffff


	//   ....[1]....
        /*0060*/ 	.word	0xffffffff


	//   ....[2]....
        /*0064*/ 	.word	0xffffffff


	//   ....[3]....
        /*0068*/ 	.word	0xffffffff


	//   ....[4]....
        /*006c*/ 	.word	0xffffffff


	//   ....[5]....
        /*0070*/ 	.word	0xffffffff


	//   ....[6]....
        /*0074*/ 	.word	0xffffffff


	//   ....[7]....
        /*0078*/ 	.word	0xffffffff


	//   ....[8]....
        /*007c*/ 	.word	0xffffffff


	//   ....[9]....
        /*0080*/ 	.word	0xffffffff


	//----- nvinfo : EIATTR_COOP_GROUP_INSTR_OFFSETS
	.align		4
.L_18:
        /*0084*/ 	.byte	0x04, 0x28
        /*0086*/ 	.short	(.L_20 - .L_19)


	//   ....[0]....
.L_19:
        /*0088*/ 	.word	0x00000640


	//   ....[1]....
        /*008c*/ 	.word	0x000006d0


	//   ....[2]....
        /*0090*/ 	.word	0x00000720


	//   ....[3]....
        /*0094*/ 	.word	0x00000740


	//   ....[4]....
        /*0098*/ 	.word	0x00000760


	//   ....[5]....
        /*009c*/ 	.word	0x000007e0


	//   ....[6]....
        /*00a0*/ 	.word	0x00000800


	//   ....[7]....
        /*00a4*/ 	.word	0x00000820


	//   ....[8]....
        /*00a8*/ 	.word	0x00000840


	//   ....[9]....
        /*00ac*/ 	.word	0x00000860


	//----- nvinfo : EIATTR_VRC_CTA_INIT_COUNT
	.align		4
.L_20:
        /*00b0*/ 	.byte	0x02, 0x4a
	.zero		1
	.zero		1


	//----- nvinfo : EIATTR_EXIT_INSTR_OFFSETS
	.align		4
        /*00b4*/ 	.byte	0x04, 0x1c
        /*00b6*/ 	.short	(.L_22 - .L_21)


	//   ....[0]....
.L_21:
        /*00b8*/ 	.word	0x000007a0


	//   ....[1]....
        /*00bc*/ 	.word	0x00000870


	//   ....[2]....
        /*00c0*/ 	.word	0x000008c0


	//----- nvinfo : EIATTR_CRS_STACK_SIZE
	.align		4
.L_22:
        /*00c4*/ 	.byte	0x04, 0x1e
        /*00c6*/ 	.short	(.L_24 - .L_23)
.L_23:
        /*00c8*/ 	.word	0x00000000


	//----- nvinfo : EIATTR_CBANK_PARAM_SIZE
	.align		4
.L_24:
        /*00cc*/ 	.byte	0x03, 0x19
        /*00ce*/ 	.short	0x0018


	//----- nvinfo : EIATTR_PARAM_CBANK
	.align		4
        /*00d0*/ 	.byte	0x04, 0x0a
        /*00d2*/ 	.short	(.L_26 - .L_25)
	.align		4
.L_25:
        /*00d4*/ 	.word	index@(.nv.constant0._Z26calc_token_occurrences_gpuPKciiPi)
        /*00d8*/ 	.short	0x0380
        /*00da*/ 	.short	0x0018


	//----- nvinfo : EIATTR_SW_WAR
	.align		4
.L_26:
        /*00dc*/ 	.byte	0x04, 0x36
        /*00de*/ 	.short	(.L_28 - .L_27)
.L_27:
        /*00e0*/ 	.word	0x00000008
.L_28:


//--------------------- .nv.callgraph             --------------------------
	.section	.nv.callgraph,"",@"SHT_CUDA_CALLGRAPH"
	.align	4
	.sectionentsize	8
	.align		4
        /*0000*/ 	.word	0x00000000
	.align		4
        /*0004*/ 	.word	0xffffffff
	.align		4
        /*0008*/ 	.word	0x00000000
	.align		4
        /*000c*/ 	.word	0xfffffffe
	.align		4
        /*0010*/ 	.word	0x00000000
	.align		4
        /*0014*/ 	.word	0xfffffffd
	.align		4
        /*0018*/ 	.word	0x00000000
	.align		4
        /*001c*/ 	.word	0xfffffffc


//--------------------- .nv.constant3             --------------------------
	.section	.nv.constant3,"a",@progbits
.nv.constant3:
	.type		const_token,@object
	.size		const_token,(.L_0 - const_token)
const_token:
	.zero		32
.L_0:


//--------------------- .text._Z26calc_token_occurrences_gpuPKciiPi --------------------------
	.section	.text._Z26calc_token_occurrences_gpuPKciiPi,"ax",@progbits
	.align	128
        .global         _Z26calc_token_occurrences_gpuPKciiPi
        .type           _Z26calc_token_occurrences_gpuPKciiPi,@function
        .size           _Z26calc_token_occurrences_gpuPKciiPi,(.L_x_17 - _Z26calc_token_occurrences_gpuPKciiPi)
        .other          _Z26calc_token_occurrences_gpuPKciiPi,@"STO_CUDA_ENTRY STV_DEFAULT"
_Z26calc_token_occurrences_gpuPKciiPi:
.text._Z26calc_token_occurrences_gpuPKciiPi:
[----:B------:R-:W-:Y:S01]  /*0000*/  LDC R1, c[0x0][0x37c] ;  /* 0x0000df00ff017b82 */ /* 0x000fe20000000800 */
[----:B------:R-:W0:Y:S07]  /*0010*/  S2R R0, SR_CTAID.X ;  /* 0x0000000000007919 */ /* 0x000e2e0000002500 */
[----:B------:R-:W1:Y:S01]  /*0020*/  LDC.64 R6, c[0x0][0x388] ;  /* 0x0000e200ff067b82 */ /* 0x000e620000000a00 */
[----:B------:R-:W0:Y:S01]  /*0030*/  LDCU UR8, c[0x0][0x360] ;  /* 0x00006c00ff0877ac */ /* 0x000e220008000800 */
[----:B------:R-:W-:Y:S01]  /*0040*/  BSSY.RECONVERGENT B0, `(.L_x_0) ;  /* 0x000001f000007945 */ /* 0x000fe20003800200 */
[----:B------:R-:W2:Y:S01]  /*0050*/  S2R R2, SR_TID.X ;  /* 0x0000000000027919 */ /* 0x000ea20000002100 */
[----:B------:R-:W3:Y:S01]  /*0060*/  LDCU.64 UR6, c[0x0][0x358] ;  /* 0x00006b00ff0677ac */ /* 0x000ee20008000a00 */
[----:B------:R-:W4:Y:S01]  /*0070*/  LDCU.64 UR4, c[0x0][0x380] ;  /* 0x00007000ff0477ac */ /* 0x000f220008000a00 */
[----:B-1----:R-:W-:-:S02]  /*0080*/  VIADD R4, R7, 0xffffffff ;  /* 0xffffffff07047836 */ /* 0x002fc40000000000 */
[----:B0-----:R-:W-:-:S04]  /*0090*/  IMAD R3, R0, UR8, RZ ;  /* 0x0000000800037c24 */ /* 0x001fc8000f8e02ff */
[----:B------:R-:W-:-:S05]  /*00a0*/  VIADD R5, R3, UR8 ;  /* 0x0000000803057c36 */ /* 0x000fca0008000000 */
[----:B------:R-:W-:Y:S02]  /*00b0*/  VIADDMNMX R7, R4, R5, R6, PT ;  /* 0x0000000504077246 */ /* 0x000fe40003800106 */
[----:B------:R-:W-:-:S05]  /*00c0*/  VIADDMNMX R4, R3, -R4, RZ, !PT ;  /* 0x8000000403047246 */ /* 0x000fca00078001ff */
[----:B------:R-:W-:-:S05]  /*00d0*/  IMAD.IADD R7, R7, 0x1, -R4 ;  /* 0x0000000107077824 */ /* 0x000fca00078e0a04 */
[----:B--2---:R-:W-:-:S13]  /*00e0*/  ISETP.GE.AND P0, PT, R2, R7, PT ;  /* 0x000000070200720c */ /* 0x004fda0003f06270 */
[----:B---34-:R-:W-:Y:S05]  /*00f0*/  @P0 BRA `(.L_x_1) ;  /* 0x00000000004c0947 */ /* 0x018fea0003800000 */
[----:B------:R-:W0:Y:S01]  /*0100*/  S2R R11, SR_CgaCtaId ;  /* 0x00000000000b7919 */ /* 0x000e220000008800 */
[----:B------:R-:W1:Y:S01]  /*0110*/  LDC R10, c[0x0][0x388] ;  /* 0x0000e200ff0a7b82 */ /* 0x000e620000000800 */
[----:B------:R-:W-:Y:S01]  /*0120*/  MOV R8, 0x400 ;  /* 0x0000040000087802 */ /* 0x000fe20000000f00 */
[----:B------:R-:W-:-:S03]  /*0130*/  IMAD.MOV.U32 R6, RZ, RZ, R2 ;  /* 0x000000ffff067224 */ /* 0x000fc600078e0002 */
[----:B0-----:R-:W-:-:S07]  /*0140*/  LEA R11, R11, R8, 0x18 ;  /* 0x000000080b0b7211 */ /* 0x001fce00078ec0ff */
.L_x_4:
[--C-:B0-----:R-:W-:Y:S01]  /*0150*/  IMAD.IADD R9, R4, 0x1, R6.reuse ;  /* 0x0000000104097824 */ /* 0x101fe200078e0206 */
[----:B------:R-:W-:Y:S01]  /*0160*/  BSSY.RECONVERGENT B1, `(.L_x_2) ;  /* 0x0000008000017945 */ /* 0x000fe20003800200 */
[----:B------:R-:W-:Y:S01]  /*0170*/  IMAD.IADD R13, R11, 0x1, R6 ;  /* 0x000000010b0d7824 */ /* 0x000fe200078e0206 */
[----:B------:R-:W-:Y:S02]  /*0180*/  PRMT R8, RZ, 0x7610, R8 ;  /* 0x00007610ff087816 */ /* 0x000fe40000000008 */
[----:B-1----:R-:W-:-:S13]  /*0190*/  ISETP.GE.AND P0, PT, R9, R10, PT ;  /* 0x0000000a0900720c */ /* 0x002fda0003f06270 */
[----:B------:R-:W-:Y:S05]  /*01a0*/  @P0 BRA `(.L_x_3) ;  /* 0x00000000000c0947 */ /* 0x000fea0003800000 */
[----:B------:R-:W-:-:S04]  /*01b0*/  IADD3 R8, P0, PT, R9, UR4, RZ ;  /* 0x0000000409087c10 */ /* 0x000fc8000ff1e0ff */
[----:B------:R-:W-:-:S05]  /*01c0*/  LEA.HI.X.SX32 R9, R9, UR5, 0x1, P0 ;  /* 0x0000000509097c11 */ /* 0x000fca00080f0eff */
[----:B------:R0:W5:Y:S04]  /*01d0*/  LDG.E.S8.CONSTANT R8, desc[UR6][R8.64] ;  /* 0x0000000608087981 */ /* 0x000168000c1e9300 */
.L_x_3:
[----:B------:R-:W-:Y:S05]  /*01e0*/  BSYNC.RECONVERGENT B1 ;  /* 0x0000000000017941 */ /* 0x000fea0003800200 */
.L_x_2:
[----:B-----5:R2:W-:Y:S01]  /*01f0*/  STS.U8 [R13], R8 ;  /* 0x000000080d007388 */ /* 0x0205e20000000000 */
[----:B------:R-:W-:-:S05]  /*0200*/  VIADD R6, R6, UR8 ;  /* 0x0000000806067c36 */ /* 0x000fca0008000000 */
[----:B------:R-:W-:-:S13]  /*0210*/  ISETP.GE.AND P0, PT, R6, R7, PT ;  /* 0x000000070600720c */ /* 0x000fda0003f06270 */
[----:B--2---:R-:W-:Y:S05]  /*0220*/  @!P0 BRA `(.L_x_4) ;  /* 0xfffffffc00c88947 */ /* 0x004fea000383ffff */
.L_x_1:
[----:B------:R-:W-:Y:S05]  /*0230*/  BSYNC.RECONVERGENT B0 ;  /* 0x0000000000007941 */ /* 0x000fea0003800200 */
.L_x_0:
[----:B------:R-:W1:Y:S01]  /*0240*/  LDCU UR4, c[0x0][0x38c] ;  /* 0x00007180ff0477ac */ /* 0x000e620008000800 */
[----:B------:R-:W-:Y:S01]  /*0250*/  BSSY.RECONVERGENT B1, `(.L_x_5) ;  /* 0x000003e000017945 */ /* 0x000fe20003800200 */
[----:B------:R-:W-:Y:S01]  /*0260*/  IMAD.MOV.U32 R6, RZ, RZ, RZ ;  /* 0x000000ffff067224 */ /* 0x000fe200078e00ff */
[----:B------:R-:W2:Y:S01]  /*0270*/  LDCU UR9, c[0x0][0x38c] ;  /* 0x00007180ff0977ac */ /* 0x000ea20008000800 */
[----:B-1----:R-:W-:Y:S01]  /*0280*/  VIADD R11, R7, -UR4 ;  /* 0x80000004070b7c36 */ /* 0x002fe20008000000 */
[----:B------:R-:W-:Y:S04]  /*0290*/  BAR.SYNC.DEFER_BLOCKING 0x0 ;  /* 0x0000000000007b1d */ /* 0x000fe80000010000 */
[----:B------:R-:W-:-:S13]  /*02a0*/  ISETP.GT.AND P0, PT, R2, R11, PT ;  /* 0x0000000b0200720c */ /* 0x000fda0003f04270 */
[----:B--2---:R-:W-:Y:S05]  /*02b0*/  @P0 BRA `(.L_x_6) ;  /* 0x0000000000dc0947 */ /* 0x004fea0003800000 */
[----:B------:R-:W-:Y:S02]  /*02c0*/  IMAD.MOV.U32 R6, RZ, RZ, RZ ;  /* 0x000000ffff067224 */ /* 0x000fe400078e00ff */
[----:B------:R-:W-:-:S07]  /*02d0*/  IMAD.MOV.U32 R10, RZ, RZ, R2 ;  /* 0x000000ffff0a7224 */ /* 0x000fce00078e0002 */
.L_x_15:
[----:B------:R-:W-:Y:S01]  /*02e0*/  IMAD.IADD R12, R4, 0x1, R10 ;  /* 0x00000001040c7824 */ /* 0x000fe200078e020a */
[----:B------:R-:W-:Y:S04]  /*02f0*/  BSSY.RECONVERGENT B0, `(.L_x_7) ;  /* 0x0000030000007945 */ /* 0x000fe80003800200 */
[----:B------:R-:W-:-:S04]  /*0300*/  ISETP.GE.AND P0, PT, R12, R5, PT ;  /* 0x000000050c00720c */ /* 0x000fc80003f06270 */
[----:B------:R-:W-:-:S13]  /*0310*/  ISETP.LT.OR P0, PT, R12, R3, P0 ;  /* 0x000000030c00720c */ /* 0x000fda0000701670 */
[----:B------:R-:W-:Y:S05]  /*0320*/  @P0 BRA `(.L_x_8) ;  /* 0x0000000000b00947 */ /* 0x000fea0003800000 */
[----:B------:R-:W1:Y:S02]  /*0330*/  LDCU UR4, c[0x0][0x38c] ;  /* 0x00007180ff0477ac */ /* 0x000e640008000800 */
[----:B-1----:R-:W-:-:S05]  /*0340*/  IMAD.U32 R14, RZ, RZ, UR4 ;  /* 0x00000004ff0e7e24 */ /* 0x002fca000f8e00ff */
[----:B------:R-:W-:-:S13]  /*0350*/  ISETP.GE.AND P0, PT, R14, 0x1, PT ;  /* 0x000000010e00780c */ /* 0x000fda0003f06270 */
[----:B------:R-:W-:Y:S05]  /*0360*/  @!P0 BRA `(.L_x_9) ;  /* 0x0000000000348947 */ /* 0x000fea0003800000 */
[----:B------:R-:W1:Y:S01]  /*0370*/  S2R R13, SR_CgaCtaId ;  /* 0x00000000000d7919 */ /* 0x000e620000008800 */
[----:B------:R-:W-:Y:S01]  /*0380*/  MOV R8, 0x400 ;  /* 0x0000040000087802 */ /* 0x000fe20000000f00 */
[----:B0-----:R-:W-:-:S03]  /*0390*/  IMAD.MOV.U32 R9, RZ, RZ, RZ ;  /* 0x000000ffff097224 */ /* 0x001fc600078e00ff */
[----:B-1----:R-:W-:-:S07]  /*03a0*/  LEA R15, R13, R8, 0x18 ;  /* 0x000000080d0f7211 */ /* 0x002fce00078ec0ff */
.L_x_10:
[----:B------:R-:W0:Y:S01]  /*03b0*/  LDC.U8 R13, c[0x3][R9] ;  /* 0x00c00000090d7b82 */ /* 0x000e220000000000 */
[----:B------:R-:W-:-:S06]  /*03c0*/  IADD3 R8, PT, PT, R15, R9, R10 ;  /* 0x000000090f087210 */ /* 0x000fcc0007ffe00a */
[----:B------:R-:W0:Y:S02]  /*03d0*/  LDS.U8 R8, [R8] ;  /* 0x0000000008087984 */ /* 0x000e240000000000 */
[----:B0-----:R-:W-:-:S13]  /*03e0*/  ISETP.NE.AND P0, PT, R8, R13, PT ;  /* 0x0000000d0800720c */ /* 0x001fda0003f05270 */
[----:B------:R-:W-:Y:S05]  /*03f0*/  @P0 BRA `(.L_x_8) ;  /* 0x00000000007c0947 */ /* 0x000fea0003800000 */
[----:B------:R-:W-:Y:S02]  /*0400*/  VIADD R9, R9, 0x1 ;  /* 0x0000000109097836 */ /* 0x000fe40000000000 */
[----:B------:R-:W-:-:S05]  /*0410*/  IMAD.U32 R14, RZ, RZ, UR9 ;  /* 0x00000009ff0e7e24 */ /* 0x000fca000f8e00ff */
[----:B------:R-:W-:-:S13]  /*0420*/  ISETP.NE.AND P0, PT, R9, R14, PT ;  /* 0x0000000e0900720c */ /* 0x000fda0003f05270 */
[----:B------:R-:W-:Y:S05]  /*0430*/  @P0 BRA `(.L_x_10) ;  /* 0xfffffffc00dc0947 */ /* 0x000fea000383ffff */
.L_x_9:
[----:B------:R-:W-:Y:S01]  /*0440*/  ISETP.GE.AND P0, PT, R12, 0x1, PT ;  /* 0x000000010c00780c */ /* 0x000fe20003f06270 */
[----:B------:R-:W-:Y:S01]  /*0450*/  BSSY.RECONVERGENT B2, `(.L_x_11) ;  /* 0x000000b000027945 */ /* 0x000fe20003800200 */
[----:B------:R-:W-:-:S11]  /*0460*/  IMAD.MOV.U32 R13, RZ, RZ, 0x1 ;  /* 0x00000001ff0d7424 */ /* 0x000fd600078e00ff */
[----:B------:R-:W-:Y:S05]  /*0470*/  @!P0 BRA `(.L_x_12) ;  /* 0x0000000000208947 */ /* 0x000fea0003800000 */
[----:B------:R-:W1:Y:S01]  /*0480*/  LDCU.64 UR4, c[0x0][0x380] ;  /* 0x00007000ff0477ac */ /* 0x000e620008000a00 */
[----:B------:R-:W-:-:S04]  /*0490*/  IADD3 R8, PT, PT, R12, -0x1, RZ ;  /* 0xffffffff0c087810 */ /* 0x000fc80007ffe0ff */
[----:B-1----:R-:W-:-:S05]  /*04a0*/  IADD3 R8, P0, PT, R8, UR4, RZ ;  /* 0x0000000408087c10 */ /* 0x002fca000ff1e0ff */
[----:B0-----:R-:W-:-:S05]  /*04b0*/  IMAD.X R9, RZ, RZ, UR5, P0 ;  /* 0x00000005ff097e24 */ /* 0x001fca00080e06ff */
[----:B------:R-:W2:Y:S02]  /*04c0*/  LDG.E.S8.CONSTANT R8, desc[UR6][R8.64] ;  /* 0x0000000608087981 */ /* 0x000ea4000c1e9300 */
[----:B--2---:R-:W-:-:S13]  /*04d0*/  ISETP.GE.AND P1, PT, R8, 0x61, PT ;  /* 0x000000610800780c */ /* 0x004fda0003f26270 */
[----:B------:R-:W-:-:S04]  /*04e0*/  @P1 ISETP.GT.AND P0, PT, R8, 0x7a, PT ;  /* 0x0000007a0800180c */ /* 0x000fc80003f04270 */
[----:B------:R-:W-:-:S09]  /*04f0*/  @P1 SEL R13, RZ, 0x1, !P0 ;  /* 0x00000001ff0d1807 */ /* 0x000fd20004000000 */
.L_x_12:
[----:B------:R-:W-:Y:S05]  /*0500*/  BSYNC.RECONVERGENT B2 ;  /* 0x0000000000027941 */ /* 0x000fea0003800200 */
.L_x_11:
[----:B------:R-:W1:Y:S01]  /*0510*/  LDCU UR4, c[0x0][0x388] ;  /* 0x00007100ff0477ac */ /* 0x000e620008000800 */
[----:B------:R-:W-:Y:S01]  /*0520*/  IMAD.IADD R12, R12, 0x1, R14 ;  /* 0x000000010c0c7824 */ /* 0x000fe200078e020e */
[----:B------:R-:W-:Y:S04]  /*0530*/  BSSY.RECONVERGENT B2, `(.L_x_13) ;  /* 0x000000a000027945 */ /* 0x000fe80003800200 */
[----:B-1----:R-:W-:-:S13]  /*0540*/  ISETP.GE.AND P0, PT, R12, UR4, PT ;  /* 0x000000040c007c0c */ /* 0x002fda000bf06270 */
[----:B------:R-:W-:Y:S05]  /*0550*/  @P0 BRA `(.L_x_14) ;  /* 0x00000000001c0947 */ /* 0x000fea0003800000 */
[----:B------:R-:W1:Y:S02]  /*0560*/  LDCU.64 UR4, c[0x0][0x380] ;  /* 0x00007000ff0477ac */ /* 0x000e640008000a00 */
[----:B-1----:R-:W-:-:S04]  /*0570*/  IADD3 R8, P0, PT, R12, UR4, RZ ;  /* 0x000000040c087c10 */ /* 0x002fc8000ff1e0ff */
[----:B0-----:R-:W-:-:S05]  /*0580*/  LEA.HI.X.SX32 R9, R12, UR5, 0x1, P0 ;  /* 0x000000050c097c11 */ /* 0x001fca00080f0eff */
[----:B------:R-:W2:Y:S02]  /*0590*/  LDG.E.S8.CONSTANT R8, desc[UR6][R8.64] ;  /* 0x0000000608087981 */ /* 0x000ea4000c1e9300 */
[----:B--2---:R-:W-:-:S13]  /*05a0*/  ISETP.GE.AND P0, PT, R8, 0x61, PT ;  /* 0x000000610800780c */ /* 0x004fda0003f06270 */
[----:B------:R-:W-:-:S04]  /*05b0*/  @P0 ISETP.GE.AND P1, PT, R8, 0x7b, PT ;  /* 0x0000007b0800080c */ /* 0x000fc80003f26270 */
[----:B------:R-:W-:-:S09]  /*05c0*/  @P0 SEL R13, R13, RZ, P1 ;  /* 0x000000ff0d0d0207 */ /* 0x000fd20000800000 */
.L_x_14:
[----:B------:R-:W-:Y:S05]  /*05d0*/  BSYNC.RECONVERGENT B2 ;  /* 0x0000000000027941 */ /* 0x000fea0003800200 */
.L_x_13:
[----:B------:R-:W-:-:S07]  /*05e0*/  IMAD.IADD R6, R6, 0x1, R13 ;  /* 0x0000000106067824 */ /* 0x000fce00078e020d */
.L_x_8:
[----:B------:R-:W-:Y:S05]  /*05f0*/  BSYNC.RECONVERGENT B0 ;  /* 0x0000000000007941 */ /* 0x000fea0003800200 */
.L_x_7:
[----:B------:R-:W-:-:S05]  /*0600*/  VIADD R10, R10, UR8 ;  /* 0x000000080a0a7c36 */ /* 0x000fca0008000000 */
[----:B------:R-:W-:-:S13]  /*0610*/  ISETP.GT.AND P0, PT, R10, R11, PT ;  /* 0x0000000b0a00720c */ /* 0x000fda0003f04270 */
[----:B------:R-:W-:Y:S05]  /*0620*/  @!P0 BRA `(.L_x_15) ;  /* 0xfffffffc002c8947 */ /* 0x000fea000383ffff */
.L_x_6:
[----:B------:R-:W-:Y:S05]  /*0630*/  BSYNC.RECONVERGENT B1 ;  /* 0x0000000000017941 */ /* 0x000fea0003800200 */
.L_x_5:
[----:B------:R-:W1:Y:S01]  /*0640*/  SHFL.DOWN PT, R3, R6, 0x10, 0x1f ;  /* 0x0a001f0006037f89 */ /* 0x000e6200000e0000 */
[----:B------:R-:W2:Y:S01]  /*0650*/  S2UR UR5, SR_CgaCtaId ;  /* 0x00000000000579c3 */ /* 0x000ea20000008800 */
[----:B------:R-:W-:Y:S01]  /*0660*/  VIADD R7, R7, 0x3 ;  /* 0x0000000307077836 */ /* 0x000fe20000000000 */
[----:B------:R-:W-:Y:S01]  /*0670*/  LOP3.LUT P0, RZ, R2, 0x1f, RZ, 0xc0, !PT ;  /* 0x0000001f02ff7812 */ /* 0x000fe2000780c0ff */
[----:B------:R-:W-:-:S03]  /*0680*/  UMOV UR4, 0x400 ;  /* 0x0000040000047882 */ /* 0x000fc60000000000 */
[----:B------:R-:W-:Y:S01]  /*0690*/  LOP3.LUT R7, R7, 0xfffffffc, RZ, 0xc0, !PT ;  /* 0xfffffffc07077812 */ /* 0x000fe200078ec0ff */
[----:B-1----:R-:W-:Y:S01]  /*06a0*/  IMAD.IADD R3, R3, 0x1, R6 ;  /* 0x0000000103037824 */ /* 0x002fe200078e0206 */
[----:B--2---:R-:W-:Y:S02]  /*06b0*/  ULEA UR4, UR5, UR4, 0x18 ;  /* 0x0000000405047291 */ /* 0x004fe4000f8ec0ff */
[----:B------:R-:W-:Y:S02]  /*06c0*/  USHF.R.U32.HI UR5, URZ, 0x5, UR8 ;  /* 0x00000005ff057899 */ /* 0x000fe40008011608 */
[----:B------:R-:W1:Y:S02]  /*06d0*/  SHFL.DOWN PT, R4, R3, 0x8, 0x1f ;  /* 0x09001f0003047f89 */ /* 0x000e6400000e0000 */
[----:B------:R-:W-:Y:S02]  /*06e0*/  IADD3 R7, PT, PT, R7, UR4, RZ ;  /* 0x0000000407077c10 */ /* 0x000fe4000fffe0ff */
[C---:B------:R-:W-:Y:S01]  /*06f0*/  ISETP.GE.U32.AND P1, PT, R2.reuse, UR5, PT ;  /* 0x0000000502007c0c */ /* 0x040fe2000bf26070 */
[----:B-1----:R-:W-:Y:S01]  /*0700*/  IMAD.IADD R4, R3, 0x1, R4 ;  /* 0x0000000103047824 */ /* 0x002fe200078e0204 */
[----:B------:R-:W-:-:S04]  /*0710*/  @!P0 LEA.HI R3, R2, R7, RZ, 0x1d ;  /* 0x0000000702038211 */ /* 0x000fc800078fe8ff */
[----:B------:R-:W1:Y:S02]  /*0720*/  SHFL.DOWN PT, R5, R4, 0x4, 0x1f ;  /* 0x08801f0004057f89 */ /* 0x000e6400000e0000 */
[----:B-1----:R-:W-:-:S05]  /*0730*/  IMAD.IADD R5, R4, 0x1, R5 ;  /* 0x0000000104057824 */ /* 0x002fca00078e0205 */
[----:B------:R-:W1:Y:S02]  /*0740*/  SHFL.DOWN PT, R8, R5, 0x2, 0x1f ;  /* 0x08401f0005087f89 */ /* 0x000e6400000e0000 */
[----:B-1----:R-:W-:-:S05]  /*0750*/  IMAD.IADD R8, R5, 0x1, R8 ;  /* 0x0000000105087824 */ /* 0x002fca00078e0208 */
[----:B0-----:R-:W0:Y:S02]  /*0760*/  SHFL.DOWN PT, R9, R8, 0x1, 0x1f ;  /* 0x08201f0008097f89 */ /* 0x001e2400000e0000 */
[----:B0-----:R-:W-:-:S05]  /*0770*/  IMAD.IADD R4, R8, 0x1, R9 ;  /* 0x0000000108047824 */ /* 0x001fca00078e0209 */
[----:B------:R0:W-:Y:S01]  /*0780*/  @!P0 STS [R3], R4 ;  /* 0x0000000403008388 */ /* 0x0001e20000000800 */
[----:B------:R-:W-:Y:S06]  /*0790*/  BAR.SYNC.DEFER_BLOCKING 0x0 ;  /* 0x0000000000007b1d */ /* 0x000fec0000010000 */
[----:B------:R-:W-:Y:S05]  /*07a0*/  @P1 EXIT ;  /* 0x000000000000194d */ /* 0x000fea0003800000 */
[C---:B------:R-:W-:Y:S01]  /*07b0*/  IMAD R7, R2.reuse, 0x4, R7 ;  /* 0x0000000402077824 */ /* 0x040fe200078e0207 */
[----:B------:R-:W-:-:S05]  /*07c0*/  ISETP.NE.AND P0, PT, R2, RZ, PT ;  /* 0x000000ff0200720c */ /* 0x000fca0003f05270 */
[----:B------:R-:W0:Y:S04]  /*07d0*/  LDS R7, [R7] ;  /* 0x0000000007077984 */ /* 0x000e280000000800 */
[----:B0-----:R-:W0:Y:S02]  /*07e0*/  SHFL.DOWN PT, R4, R7, 0x10, 0x1f ;  /* 0x0a001f0007047f89 */ /* 0x001e2400000e0000 */
[----:B0-----:R-:W-:-:S05]  /*07f0*/  IMAD.IADD R4, R7, 0x1, R4 ;  /* 0x0000000107047824 */ /* 0x001fca00078e0204 */
[----:B------:R-:W0:Y:S02]  /*0800*/  SHFL.DOWN PT, R3, R4, 0x8, 0x1f ;  /* 0x09001f0004037f89 */ /* 0x000e2400000e0000 */
[----:B0-----:R-:W-:-:S05]  /*0810*/  IMAD.IADD R3, R4, 0x1, R3 ;  /* 0x0000000104037824 */ /* 0x001fca00078e0203 */
[----:B------:R-:W0:Y:S02]  /*0820*/  SHFL.DOWN PT, R6, R3, 0x4, 0x1f ;  /* 0x08801f0003067f89 */ /* 0x000e2400000e0000 */
[----:B0-----:R-:W-:-:S05]  /*0830*/  IMAD.IADD R6, R3, 0x1, R6 ;  /* 0x0000000103067824 */ /* 0x001fca00078e0206 */
[----:B------:R-:W0:Y:S02]  /*0840*/  SHFL.DOWN PT, R5, R6, 0x2, 0x1f ;  /* 0x08401f0006057f89 */ /* 0x000e2400000e0000 */
[----:B0-----:R-:W-:-:S05]  /*0850*/  IMAD.IADD R5, R6, 0x1, R5 ;  /* 0x0000000106057824 */ /* 0x001fca00078e0205 */
[----:B------:R0:W1:Y:S01]  /*0860*/  SHFL.DOWN PT, R8, R5, 0x1, 0x1f ;  /* 0x08201f0005087f89 */ /* 0x00006200000e0000 */
[----:B------:R-:W-:Y:S05]  /*0870*/  @P0 EXIT ;  /* 0x000000000000094d */ /* 0x000fea0003800000 */
[----:B------:R-:W2:Y:S01]  /*0880*/  LDC.64 R2, c[0x0][0x390] ;  /* 0x0000e400ff027b82 */ /* 0x000ea20000000a00 */
[----:B01----:R-:W-:Y:S02]  /*0890*/  IMAD.IADD R5, R5, 0x1, R8 ;  /* 0x0000000105057824 */ /* 0x003fe400078e0208 */
[----:B--2---:R-:W-:-:S05]  /*08a0*/  IMAD.WIDE.U32 R2, R0, 0x4, R2 ;  /* 0x0000000400027825 */ /* 0x004fca00078e0002 */
[----:B------:R-:W-:Y:S01]  /*08b0*/  STG.E desc[UR6][R2.64], R5 ;  /* 0x0000000502007986 */ /* 0x000fe2000c101906 */
[----:B------:R-:W-:Y:S05]  /*08c0*/  EXIT ;  /* 0x000000000000794d */ /* 0x000fea0003800000 */
.L_x_16:
[----:B------:R-:W-:-:S00]  /*08d0*/  BRA `(.L_x_16) ;  /* 0xfffffffc00fc7947 */ /* 0x000fc0000383ffff */
[----:B------:R-:W-:-:S00]  /*08e0*/  NOP ;  /* 0x0000000000007918 */ /* 0x000fc00000000000 */
        /* <DEDUP_REMOVED lines=9> */
.L_x_17:


//--------------------- .nv.shared._Z26calc_token_occurrences_gpuPKciiPi --------------------------
	.section	.nv.shared._Z26calc_token_occurrences_gpuPKciiPi,"aw",@nobits
	.sectionflags	@""
	.align	16
	.zero		1024


//--------------------- .nv.shared.reserved.0     --------------------------
	.section	.nv.shared.reserved.0,"aw",@nobits
	.weak		__nv_reservedSMEM_offset_0_alias
	.size		__nv_reservedSMEM_offset_0_alias, 0, 64
	.other		__nv_reservedSMEM_offset_0_alias,@"STO_CUDA_RESERVED_SHARED STV_DEFAULT"
__nv_reservedSMEM_offset_0_alias:
	.zero		0
	.zero		64


//--------------------- .nv.constant0._Z26calc_token_occurrences_gpuPKciiPi --------------------------
	.section	.nv.constant0._Z26calc_token_occurrences_gpuPKciiPi,"a",@progbits
	.sectionflags	@""
	.align	4
.nv.constant0._Z26calc_token_occurrences_gpuPKciiPi:
	.zero		920


//--------------------- SYMBOLS --------------------------

	.type		.nv.reservedSmem.offset0,@object
	.size		.nv.reservedSmem.offset0,0x4
	.type		.nv.reservedSmem.cap,@object
	.size		.nv.reservedSmem.cap,0x4
